//
// Generated by NVIDIA NVVM Compiler
//
// Compiler Build ID: CL-36424714
// Cuda compilation tools, release 13.0, V13.0.88
// Based on NVVM 20.0.0
//

.version 9.0
.target sm_100
.address_size 64

	// .globl	_Z14_AFFINE_KERNELPiiS_iiiiii

.visible .entry _Z14_AFFINE_KERNELPiiS_iiiiii(
	.param .u64 .ptr .align 1 _Z14_AFFINE_KERNELPiiS_iiiiii_param_0,
	.param .u32 _Z14_AFFINE_KERNELPiiS_iiiiii_param_1,
	.param .u64 .ptr .align 1 _Z14_AFFINE_KERNELPiiS_iiiiii_param_2,
	.param .u32 _Z14_AFFINE_KERNELPiiS_iiiiii_param_3,
	.param .u32 _Z14_AFFINE_KERNELPiiS_iiiiii_param_4,
	.param .u32 _Z14_AFFINE_KERNELPiiS_iiiiii_param_5,
	.param .u32 _Z14_AFFINE_KERNELPiiS_iiiiii_param_6,
	.param .u32 _Z14_AFFINE_KERNELPiiS_iiiiii_param_7,
	.param .u32 _Z14_AFFINE_KERNELPiiS_iiiiii_param_8
)
{
	.reg .pred 	%p<6>;
	.reg .b32 	%r<16>;
	.reg .b64 	%rd<10>;

	ld.param.u64 	%rd1, [_Z14_AFFINE_KERNELPiiS_iiiiii_param_0];
	ld.param.u64 	%rd2, [_Z14_AFFINE_KERNELPiiS_iiiiii_param_2];
	ld.param.u32 	%r2, [_Z14_AFFINE_KERNELPiiS_iiiiii_param_5];
	ld.param.u32 	%r4, [_Z14_AFFINE_KERNELPiiS_iiiiii_param_7];
	ld.param.u32 	%r5, [_Z14_AFFINE_KERNELPiiS_iiiiii_param_8];
	mov.u32 	%r6, %nctaid.x;
	mov.u32 	%r7, %ntid.x;
	mov.u32 	%r8, %ctaid.x;
	mov.u32 	%r9, %tid.x;
	mad.lo.s32 	%r10, %r5, %r6, %r8;
	mad.lo.s32 	%r11, %r10, %r7, %r9;
	setp.gt.s32 	%p1, %r2, %r11;
	add.s32 	%r12, %r2, 19;
	setp.ge.s32 	%p2, %r11, %r12;
	setp.gt.s32 	%p3, %r11, %r4;
	or.pred  	%p4, %p1, %p3;
	or.pred  	%p5, %p4, %p2;
	@%p5 bra 	$L__BB0_2;
	cvta.to.global.u64 	%rd3, %rd2;
	cvta.to.global.u64 	%rd4, %rd1;
	mul.wide.s32 	%rd5, %r11, 4;
	sub.s64 	%rd6, %rd3, %rd5;
	ld.global.u32 	%r13, [%rd6+76];
	neg.s32 	%r14, %r13;
	add.s64 	%rd7, %rd3, %rd5;
	st.global.u32 	[%rd7], %r14;
	sub.s64 	%rd8, %rd4, %rd5;
	ld.global.u32 	%r15, [%rd8+76];
	add.s64 	%rd9, %rd4, %rd5;
	st.global.u32 	[%rd9], %r15;
$L__BB0_2:
	ret;

}


// ===== COMPILED SASS (sm_100) =====

	.target	sm_100

	.elftype	@"ET_EXEC"


//--------------------- .note.nv.tkinfo           --------------------------
	.section	.note.nv.tkinfo,"",@"SHT_NOTE"
	.sectionflags	@"SHF_NOTE_NV_TKINFO"
	.tkinfo
        /*0018*/ 	.word	0x00000002
        /*0030*/ 	.string	""
        /*0030*/ 	.string	"ptxas"
        /*0030*/ 	.string	"Cuda compilation tools, release 13.0, V13.0.88"
        /*0030*/ 	.string	"Build cuda_13.0.r13.0/compiler.36424714_0"
        /*0030*/ 	.string	"-arch sm_100 -m 64 "



//--------------------- .note.nv.cuinfo           --------------------------
	.section	.note.nv.cuinfo,"",@"SHT_NOTE"
	.sectionflags	@"SHF_NOTE_NV_CUINFO"
        /*0018*/ 	.short	0x0002
        /*001a*/ 	.short	0x0064
        /*001c*/ 	.short	0x0082
	.zero		2


//--------------------- .nv.info                  --------------------------
	.section	.nv.info,"",@"SHT_CUDA_INFO"
	.align	4


	//----- nvinfo : EIATTR_REGCOUNT
	.align		4
        /*0000*/ 	.byte	0x04, 0x2f
        /*0002*/ 	.short	(.L_1 - .L_0)
	.align		4
.L_0:
        /*0004*/ 	.word	index@(_Z14_AFFINE_KERNELPiiS_iiiiii)
        /*0008*/ 	.word	0x0000000e


	//----- nvinfo : EIATTR_FRAME_SIZE
	.align		4
.L_1:
        /*000c*/ 	.byte	0x04, 0x11
        /*000e*/ 	.short	(.L_3 - .L_2)
	.align		4
.L_2:
        /*0010*/ 	.word	index@(_Z14_AFFINE_KERNELPiiS_iiiiii)
        /*0014*/ 	.word	0x00000000


	//----- nvinfo : EIATTR_MIN_STACK_SIZE
	.align		4
.L_3:
        /*0018*/ 	.byte	0x04, 0x12
        /*001a*/ 	.short	(.L_5 - .L_4)
	.align		4
.L_4:
        /*001c*/ 	.word	index@(_Z14_AFFINE_KERNELPiiS_iiiiii)
        /*0020*/ 	.word	0x00000000
.L_5:


//--------------------- .nv.compat                --------------------------
	.section	.nv.compat,"",@"SHT_CUDA_COMPAT_INFO"
	.align	4
        /*0000*/ 	.byte	0x02, 0x09, 0x00, 0x00, 0x02, 0x02, 0x01, 0x00, 0x02, 0x05, 0x05, 0x00, 0x03, 0x07, 0x01, 0x01
        /*0010*/ 	.byte	0x02, 0x03, 0x00, 0x00, 0x02, 0x06, 0x01, 0x00, 0x04, 0x0b, 0x08, 0x00, 0x09, 0x00, 0x00, 0x00
        /*0020*/ 	.byte	0x00, 0x00, 0x00, 0x00


//--------------------- .nv.info._Z14_AFFINE_KERNELPiiS_iiiiii --------------------------
	.section	.nv.info._Z14_AFFINE_KERNELPiiS_iiiiii,"",@"SHT_CUDA_INFO"
	.sectionflags	@""
	.align	4


	//----- nvinfo : EIATTR_CUDA_API_VERSION
	.align		4
        /*0000*/ 	.byte	0x04, 0x37
        /*0002*/ 	.short	(.L_7 - .L_6)
.L_6:
        /*0004*/ 	.word	0x00000082


	//----- nvinfo : EIATTR_KPARAM_INFO
	.align		4
.L_7:
        /*0008*/ 	.byte	0x04, 0x17
        /*000a*/ 	.short	(.L_9 - .L_8)
.L_8:
        /*000c*/ 	.word	0x00000000
        /*0010*/ 	.short	0x0008
        /*0012*/ 	.short	0x002c
        /*0014*/ 	.byte	0x00, 0xf0, 0x11, 0x00


	//----- nvinfo : EIATTR_KPARAM_INFO
	.align		4
.L_9:
        /*0018*/ 	.byte	0x04, 0x17
        /*001a*/ 	.short	(.L_11 - .L_10)
.L_10:
        /*001c*/ 	.word	0x00000000
        /*0020*/ 	.short	0x0007
        /*0022*/ 	.short	0x0028
        /*0024*/ 	.byte	0x00, 0xf0, 0x11, 0x00


	//----- nvinfo : EIATTR_KPARAM_INFO
	.align		4
.L_11:
        /*0028*/ 	.byte	0x04, 0x17
        /*002a*/ 	.short	(.L_13 - .L_12)
.L_12:
        /*002c*/ 	.word	0x00000000
        /*0030*/ 	.short	0x0006
        /*0032*/ 	.short	0x0024
        /*0034*/ 	.byte	0x00, 0xf0, 0x11, 0x00


	//----- nvinfo : EIATTR_KPARAM_INFO
	.align		4
.L_13:
        /*0038*/ 	.byte	0x04, 0x17
        /*003a*/ 	.short	(.L_15 - .L_14)
.L_14:
        /*003c*/ 	.word	0x00000000
        /*0040*/ 	.short	0x0005
        /*0042*/ 	.short	0x0020
        /*0044*/ 	.byte	0x00, 0xf0, 0x11, 0x00


	//----- nvinfo : EIATTR_KPARAM_INFO
	.align		4
.L_15:
        /*0048*/ 	.byte	0x04, 0x17
        /*004a*/ 	.short	(.L_17 - .L_16)
.L_16:
        /*004c*/ 	.word	0x00000000
        /*0050*/ 	.short	0x0004
        /*0052*/ 	.short	0x001c
        /*0054*/ 	.byte	0x00, 0xf0, 0x11, 0x00


	//----- nvinfo : EIATTR_KPARAM_INFO
	.align		4
.L_17:
        /*0058*/ 	.byte	0x04, 0x17
        /*005a*/ 	.short	(.L_19 - .L_18)
.L_18:
        /*005c*/ 	.word	0x00000000
        /*0060*/ 	.short	0x0003
        /*0062*/ 	.short	0x0018
        /*0064*/ 	.byte	0x00, 0xf0, 0x11, 0x00


	//----- nvinfo : EIATTR_KPARAM_INFO
	.align		4
.L_19:
        /*0068*/ 	.byte	0x04, 0x17
        /*006a*/ 	.short	(.L_21 - .L_20)
.L_20:
        /*006c*/ 	.word	0x00000000
        /*0070*/ 	.short	0x0002
        /*0072*/ 	.short	0x0010
        /*0074*/ 	.byte	0x00, 0xf5, 0x21, 0x00


	//----- nvinfo : EIATTR_KPARAM_INFO
	.align		4
.L_21:
        /*0078*/ 	.byte	0x04, 0x17
        /*007a*/ 	.short	(.L_23 - .L_22)
.L_22:
        /*007c*/ 	.word	0x00000000
        /*0080*/ 	.short	0x0001
        /*0082*/ 	.short	0x0008
        /*0084*/ 	.byte	0x00, 0xf0, 0x11, 0x00


	//----- nvinfo : EIATTR_KPARAM_INFO
	.align		4
.L_23:
        /*0088*/ 	.byte	0x04, 0x17
        /*008a*/ 	.short	(.L_25 - .L_24)
.L_24:
        /*008c*/ 	.word	0x00000000
        /*0090*/ 	.short	0x0000
        /*0092*/ 	.short	0x0000
        /*0094*/ 	.byte	0x00, 0xf5, 0x21, 0x00


	//----- nvinfo : EIATTR_SPARSE_MMA_MASK
	.align		4
.L_25:
        /*0098*/ 	.byte	0x03, 0x50
        /*009a*/ 	.short	0x0000


	//----- nvinfo : EIATTR_MAXREG_COUNT
	.align		4
        /*009c*/ 	.byte	0x03, 0x1b
        /*009e*/ 	.short	0x00ff


	//----- nvinfo : EIATTR_MERCURY_ISA_VERSION
	.align		4
        /*00a0*/ 	.byte	0x03, 0x5f
        /*00a2*/ 	.short	0x0101


	//----- nvinfo : EIATTR_VRC_CTA_INIT_COUNT
	.align		4
        /*00a4*/ 	.byte	0x02, 0x4a
	.zero		1
	.zero		1


	//----- nvinfo : EIATTR_EXIT_INSTR_OFFSETS
	.align		4
        /*00a8*/ 	.byte	0x04, 0x1c
        /*00aa*/ 	.short	(.L_27 - .L_26)


	//   ....[0]....
.L_26:
        /*00ac*/ 	.word	0x000000d0


	//   ....[1]....
        /*00b0*/ 	.word	0x000001f0


	//----- nvinfo : EIATTR_CBANK_PARAM_SIZE
	.align		4
.L_27:
        /*00b4*/ 	.byte	0x03, 0x19
        /*00b6*/ 	.short	0x0030


	//----- nvinfo : EIATTR_PARAM_CBANK
	.align		4
        /*00b8*/ 	.byte	0x04, 0x0a
        /*00ba*/ 	.short	(.L_29 - .L_28)
	.align		4
.L_28:
        /*00bc*/ 	.word	index@(.nv.constant0._Z14_AFFINE_KERNELPiiS_iiiiii)
        /*00c0*/ 	.short	0x0380
        /*00c2*/ 	.short	0x0030


	//----- nvinfo : EIATTR_SW_WAR
	.align		4
.L_29:
        /*00c4*/ 	.byte	0x04, 0x36
        /*00c6*/ 	.short	(.L_31 - .L_30)
.L_30:
        /*00c8*/ 	.word	0x00000008
.L_31:


//--------------------- .nv.callgraph             --------------------------
	.section	.nv.callgraph,"",@"SHT_CUDA_CALLGRAPH"
	.align	4
	.sectionentsize	8
	.align		4
        /*0000*/ 	.word	0x00000000
	.align		4
        /*0004*/ 	.word	0xffffffff
	.align		4
        /*0008*/ 	.word	0x00000000
	.align		4
        /*000c*/ 	.word	0xfffffffe
	.align		4
        /*0010*/ 	.word	0x00000000
	.align		4
        /*0014*/ 	.word	0xfffffffd
	.align		4
        /*0018*/ 	.word	0x00000000
	.align		4
        /*001c*/ 	.word	0xfffffffc


//--------------------- .text._Z14_AFFINE_KERNELPiiS_iiiiii --------------------------
	.section	.text._Z14_AFFINE_KERNELPiiS_iiiiii,"ax",@progbits
	.align	128
        .global         _Z14_AFFINE_KERNELPiiS_iiiiii
        .type           _Z14_AFFINE_KERNELPiiS_iiiiii,@function
        .size           _Z14_AFFINE_KERNELPiiS_iiiiii,(.L_x_1 - _Z14_AFFINE_KERNELPiiS_iiiiii)
        .other          _Z14_AFFINE_KERNELPiiS_iiiiii,@"STO_CUDA_ENTRY STV_DEFAULT"
_Z14_AFFINE_KERNELPiiS_iiiiii:
.text._Z14_AFFINE_KERNELPiiS_iiiiii:
[----:B------:R-:W-:Y:S01]  /*0000*/  LDC R1, c[0x0][0x37c] ;  /* 0x0000df00ff017b82 */ /* 0x000fe20000000800 */
[----:B------:R-:W0:Y:S07]  /*0010*/  S2R R0, SR_CTAID.X ;  /* 0x0000000000007919 */ /* 0x000e2e0000002500 */
[----:B------:R-:W0:Y:S01]  /*0020*/  LDC.64 R4, c[0x0][0x3a8] ;  /* 0x0000ea00ff047b82 */ /* 0x000e220000000a00 */
[----:B------:R-:W0:Y:S01]  /*0030*/  LDCU UR4, c[0x0][0x370] ;  /* 0x00006e00ff0477ac */ /* 0x000e220008000800 */
[----:B------:R-:W1:Y:S01]  /*0040*/  S2R R3, SR_TID.X ;  /* 0x0000000000037919 */ /* 0x000e620000002100 */
[----:B------:R-:W1:Y:S01]  /*0050*/  LDCU UR5, c[0x0][0x360] ;  /* 0x00006c00ff0577ac */ /* 0x000e620008000800 */
[----:B------:R-:W2:Y:S01]  /*0060*/  LDCU UR6, c[0x0][0x3a0] ;  /* 0x00007400ff0677ac */ /* 0x000ea20008000800 */
[----:B0-----:R-:W-:Y:S01]  /*0070*/  IMAD R0, R5, UR4, R0 ;  /* 0x0000000405007c24 */ /* 0x001fe2000f8e0200 */
[----:B--2---:R-:W-:-:S03]  /*0080*/  UIADD3 UR4, UPT, UPT, UR6, 0x13, URZ ;  /* 0x0000001306047890 */ /* 0x004fc6000fffe0ff */
[----:B-1----:R-:W-:-:S05]  /*0090*/  IMAD R3, R0, UR5, R3 ;  /* 0x0000000500037c24 */ /* 0x002fca000f8e0203 */
[----:B------:R-:W-:-:S04]  /*00a0*/  ISETP.GT.AND P0, PT, R3, R4, PT ;  /* 0x000000040300720c */ /* 0x000fc80003f04270 */
[----:B------:R-:W-:-:S04]  /*00b0*/  ISETP.LT.OR P0, PT, R3, UR6, P0 ;  /* 0x0000000603007c0c */ /* 0x000fc80008701670 */
[----:B------:R-:W-:-:S13]  /*00c0*/  ISETP.GE.OR P0, PT, R3, UR4, P0 ;  /* 0x0000000403007c0c */ /* 0x000fda0008706670 */
[----:B------:R-:W-:Y:S05]  /*00d0*/  @P0 EXIT ;  /* 0x000000000000094d */ /* 0x000fea0003800000 */
[----:B------:R-:W0:Y:S01]  /*00e0*/  LDCU.64 UR6, c[0x0][0x390] ;  /* 0x00007200ff0677ac */ /* 0x000e220008000a00 */
[----:B------:R-:W-:Y:S01]  /*00f0*/  IMAD.WIDE R2, R3, 0x4, RZ ;  /* 0x0000000403027825 */ /* 0x000fe200078e02ff */
[----:B------:R-:W1:Y:S01]  /*0100*/  LDCU.64 UR4, c[0x0][0x358] ;  /* 0x00006b00ff0477ac */ /* 0x000e620008000a00 */
[----:B------:R-:W2:Y:S01]  /*0110*/  LDCU.64 UR8, c[0x0][0x380] ;  /* 0x00007000ff0877ac */ /* 0x000ea20008000a00 */
[----:B0-----:R-:W-:-:S04]  /*0120*/  IADD3 R4, P0, PT, -R2, UR6, RZ ;  /* 0x0000000602047c10 */ /* 0x001fc8000ff1e1ff */
[----:B------:R-:W-:-:S05]  /*0130*/  IADD3.X R5, PT, PT, ~R3, UR7, RZ, P0, !PT ;  /* 0x0000000703057c10 */ /* 0x000fca00087fe5ff */
[----:B-1----:R-:W3:Y:S01]  /*0140*/  LDG.E R4, desc[UR4][R4.64+0x4c] ;  /* 0x00004c0404047981 */ /* 0x002ee2000c1e1900 */
[C---:B------:R-:W-:Y:S02]  /*0150*/  IADD3 R6, P0, PT, R2.reuse, UR6, RZ ;  /* 0x0000000602067c10 */ /* 0x040fe4000ff1e0ff */
[----:B--2---:R-:W-:Y:S02]  /*0160*/  IADD3 R8, P1, PT, -R2, UR8, RZ ;  /* 0x0000000802087c10 */ /* 0x004fe4000ff3e1ff */
[C---:B------:R-:W-:Y:S02]  /*0170*/  IADD3.X R7, PT, PT, R3.reuse, UR7, RZ, P0, !PT ;  /* 0x0000000703077c10 */ /* 0x040fe400087fe4ff */
[----:B------:R-:W-:Y:S01]  /*0180*/  IADD3.X R9, PT, PT, ~R3, UR9, RZ, P1, !PT ;  /* 0x0000000903097c10 */ /* 0x000fe20008ffe5ff */
[----:B---3--:R-:W-:-:S05]  /*0190*/  IMAD.MOV R11, RZ, RZ, -R4 ;  /* 0x000000ffff0b7224 */ /* 0x008fca00078e0a04 */
[----:B------:R-:W-:Y:S04]  /*01a0*/  STG.E desc[UR4][R6.64], R11 ;  /* 0x0000000b06007986 */ /* 0x000fe8000c101904 */
[----:B------:R-:W2:Y:S01]  /*01b0*/  LDG.E R9, desc[UR4][R8.64+0x4c] ;  /* 0x00004c0408097981 */ /* 0x000ea2000c1e1900 */
[----:B------:R-:W-:-:S04]  /*01c0*/  IADD3 R2, P0, PT, R2, UR8, RZ ;  /* 0x0000000802027c10 */ /* 0x000fc8000ff1e0ff */
[----:B------:R-:W-:-:S05]  /*01d0*/  IADD3.X R3, PT, PT, R3, UR9, RZ, P0, !PT ;  /* 0x0000000903037c10 */ /* 0x000fca00087fe4ff */
[----:B--2---:R-:W-:Y:S01]  /*01e0*/  STG.E desc[UR4][R2.64], R9 ;  /* 0x0000000902007986 */ /* 0x004fe2000c101904 */
[----:B------:R-:W-:Y:S05]  /*01f0*/  EXIT ;  /* 0x000000000000794d */ /* 0x000fea0003800000 */
.L_x_0:
[----:B------:R-:W-:-:S00]  /*0200*/  BRA `(.L_x_0) ;  /* 0xfffffffc00fc7947 */ /* 0x000fc0000383ffff */
[----:B------:R-:W-:-:S00]  /*0210*/  NOP ;  /* 0x0000000000007918 */ /* 0x000fc00000000000 */
        /* <DEDUP_REMOVED lines=14> */
.L_x_1:


//--------------------- .nv.shared.reserved.0     --------------------------
	.section	.nv.shared.reserved.0,"aw",@nobits
	.weak		__nv_reservedSMEM_offset_0_alias
	.size		__nv_reservedSMEM_offset_0_alias, 0, 64
	.other		__nv_reservedSMEM_offset_0_alias,@"STO_CUDA_RESERVED_SHARED STV_DEFAULT"
__nv_reservedSMEM_offset_0_alias:
	.zero		0
	.zero		64


//--------------------- .nv.constant0._Z14_AFFINE_KERNELPiiS_iiiiii --------------------------
	.section	.nv.constant0._Z14_AFFINE_KERNELPiiS_iiiiii,"a",@progbits
	.sectionflags	@""
	.align	4
.nv.constant0._Z14_AFFINE_KERNELPiiS_iiiiii:
	.zero		944


//--------------------- SYMBOLS --------------------------

	.type		.nv.reservedSmem.offset0,@object
	.size		.nv.reservedSmem.offset0,0x4
